//
// Generated by NVIDIA NVVM Compiler
//
// Compiler Build ID: CL-36424714
// Cuda compilation tools, release 13.0, V13.0.88
// Based on NVVM 20.0.0
//

.version 9.0
.target sm_100
.address_size 64

	// .globl	_Z3addiPfS_

.visible .entry _Z3addiPfS_(
	.param .u32 _Z3addiPfS__param_0,
	.param .u64 .ptr .align 1 _Z3addiPfS__param_1,
	.param .u64 .ptr .align 1 _Z3addiPfS__param_2
)
{
	.reg .pred 	%p<2>;
	.reg .b32 	%r<8>;
	.reg .b32 	%f<7>;
	.reg .b64 	%rd<8>;

	ld.param.u32 	%r2, [_Z3addiPfS__param_0];
	ld.param.u64 	%rd1, [_Z3addiPfS__param_1];
	ld.param.u64 	%rd2, [_Z3addiPfS__param_2];
	mov.u32 	%r3, %ctaid.x;
	mov.u32 	%r4, %ntid.x;
	mov.u32 	%r5, %tid.x;
	mad.lo.s32 	%r6, %r3, %r4, %r5;
	shl.b32 	%r1, %r6, 1;
	add.s32 	%r7, %r2, -1;
	setp.ge.s32 	%p1, %r1, %r7;
	@%p1 bra 	$L__BB0_2;
	cvta.to.global.u64 	%rd3, %rd1;
	cvta.to.global.u64 	%rd4, %rd2;
	mul.wide.s32 	%rd5, %r1, 4;
	add.s64 	%rd6, %rd3, %rd5;
	ld.global.f32 	%f1, [%rd6];
	add.s64 	%rd7, %rd4, %rd5;
	ld.global.f32 	%f2, [%rd7];
	add.f32 	%f3, %f1, %f2;
	st.global.f32 	[%rd7], %f3;
	ld.global.f32 	%f4, [%rd6+4];
	ld.global.f32 	%f5, [%rd7+4];
	add.f32 	%f6, %f4, %f5;
	st.global.f32 	[%rd7+4], %f6;
$L__BB0_2:
	ret;

}
	// .globl	_Z9init_arrsiPfS_
.visible .entry _Z9init_arrsiPfS_(
	.param .u32 _Z9init_arrsiPfS__param_0,
	.param .u64 .ptr .align 1 _Z9init_arrsiPfS__param_1,
	.param .u64 .ptr .align 1 _Z9init_arrsiPfS__param_2
)
{
	.reg .b32 	%r<8>;
	.reg .b64 	%rd<8>;

	ld.param.u64 	%rd1, [_Z9init_arrsiPfS__param_1];
	ld.param.u64 	%rd2, [_Z9init_arrsiPfS__param_2];
	cvta.to.global.u64 	%rd3, %rd2;
	cvta.to.global.u64 	%rd4, %rd1;
	mov.u32 	%r1, %ntid.x;
	mov.u32 	%r2, %ctaid.x;
	mov.u32 	%r3, %tid.x;
	mad.lo.s32 	%r4, %r1, %r2, %r3;
	shl.b32 	%r5, %r4, 1;
	mul.wide.s32 	%rd5, %r5, 4;
	add.s64 	%rd6, %rd4, %rd5;
	mov.b32 	%r6, 1065353216;
	st.global.u32 	[%rd6], %r6;
	st.global.u32 	[%rd6+4], %r6;
	add.s64 	%rd7, %rd3, %rd5;
	mov.b32 	%r7, 1073741824;
	st.global.u32 	[%rd7], %r7;
	st.global.u32 	[%rd7+4], %r7;
	ret;

}


// ===== COMPILED SASS (sm_100) =====

	.target	sm_100

	.elftype	@"ET_EXEC"


//--------------------- .note.nv.tkinfo           --------------------------
	.section	.note.nv.tkinfo,"",@"SHT_NOTE"
	.sectionflags	@"SHF_NOTE_NV_TKINFO"
	.tkinfo
        /*0018*/ 	.word	0x00000002
        /*0030*/ 	.string	""
        /*0030*/ 	.string	"ptxas"
        /*0030*/ 	.string	"Cuda compilation tools, release 13.0, V13.0.88"
        /*0030*/ 	.string	"Build cuda_13.0.r13.0/compiler.36424714_0"
        /*0030*/ 	.string	"-arch sm_100 -m 64 "



//--------------------- .note.nv.cuinfo           --------------------------
	.section	.note.nv.cuinfo,"",@"SHT_NOTE"
	.sectionflags	@"SHF_NOTE_NV_CUINFO"
        /*0018*/ 	.short	0x0002
        /*001a*/ 	.short	0x0064
        /*001c*/ 	.short	0x0082
	.zero		2


//--------------------- .nv.info                  --------------------------
	.section	.nv.info,"",@"SHT_CUDA_INFO"
	.align	4


	//----- nvinfo : EIATTR_REGCOUNT
	.align		4
        /*0000*/ 	.byte	0x04, 0x2f
        /*0002*/ 	.short	(.L_1 - .L_0)
	.align		4
.L_0:
        /*0004*/ 	.word	index@(_Z3addiPfS_)
        /*0008*/ 	.word	0x0000000c


	//----- nvinfo : EIATTR_FRAME_SIZE
	.align		4
.L_1:
        /*000c*/ 	.byte	0x04, 0x11
        /*000e*/ 	.short	(.L_3 - .L_2)
	.align		4
.L_2:
        /*0010*/ 	.word	index@(_Z3addiPfS_)
        /*0014*/ 	.word	0x00000000


	//----- nvinfo : EIATTR_REGCOUNT
	.align		4
.L_3:
        /*0018*/ 	.byte	0x04, 0x2f
        /*001a*/ 	.short	(.L_5 - .L_4)
	.align		4
.L_4:
        /*001c*/ 	.word	index@(_Z9init_arrsiPfS_)
        /*0020*/ 	.word	0x0000000c


	//----- nvinfo : EIATTR_FRAME_SIZE
	.align		4
.L_5:
        /*0024*/ 	.byte	0x04, 0x11
        /*0026*/ 	.short	(.L_7 - .L_6)
	.align		4
.L_6:
        /*0028*/ 	.word	index@(_Z9init_arrsiPfS_)
        /*002c*/ 	.word	0x00000000


	//----- nvinfo : EIATTR_MIN_STACK_SIZE
	.align		4
.L_7:
        /*0030*/ 	.byte	0x04, 0x12
        /*0032*/ 	.short	(.L_9 - .L_8)
	.align		4
.L_8:
        /*0034*/ 	.word	index@(_Z9init_arrsiPfS_)
        /*0038*/ 	.word	0x00000000


	//----- nvinfo : EIATTR_MIN_STACK_SIZE
	.align		4
.L_9:
        /*003c*/ 	.byte	0x04, 0x12
        /*003e*/ 	.short	(.L_11 - .L_10)
	.align		4
.L_10:
        /*0040*/ 	.word	index@(_Z3addiPfS_)
        /*0044*/ 	.word	0x00000000
.L_11:


//--------------------- .nv.compat                --------------------------
	.section	.nv.compat,"",@"SHT_CUDA_COMPAT_INFO"
	.align	4
        /*0000*/ 	.byte	0x02, 0x09, 0x00, 0x00, 0x02, 0x02, 0x01, 0x00, 0x02, 0x05, 0x05, 0x00, 0x03, 0x07, 0x01, 0x01
        /*0010*/ 	.byte	0x02, 0x03, 0x00, 0x00, 0x02, 0x06, 0x01, 0x00, 0x04, 0x0b, 0x08, 0x00, 0x09, 0x00, 0x00, 0x00
        /*0020*/ 	.byte	0x00, 0x00, 0x00, 0x00


//--------------------- .nv.info._Z9init_arrsiPfS_ --------------------------
	.section	.nv.info._Z9init_arrsiPfS_,"",@"SHT_CUDA_INFO"
	.sectionflags	@""
	.align	4


	//----- nvinfo : EIATTR_CUDA_API_VERSION
	.align		4
        /*0000*/ 	.byte	0x04, 0x37
        /*0002*/ 	.short	(.L_13 - .L_12)
.L_12:
        /*0004*/ 	.word	0x00000082


	//----- nvinfo : EIATTR_KPARAM_INFO
	.align		4
.L_13:
        /*0008*/ 	.byte	0x04, 0x17
        /*000a*/ 	.short	(.L_15 - .L_14)
.L_14:
        /*000c*/ 	.word	0x00000000
        /*0010*/ 	.short	0x0002
        /*0012*/ 	.short	0x0010
        /*0014*/ 	.byte	0x00, 0xf5, 0x21, 0x00


	//----- nvinfo : EIATTR_KPARAM_INFO
	.align		4
.L_15:
        /*0018*/ 	.byte	0x04, 0x17
        /*001a*/ 	.short	(.L_17 - .L_16)
.L_16:
        /*001c*/ 	.word	0x00000000
        /*0020*/ 	.short	0x0001
        /*0022*/ 	.short	0x0008
        /*0024*/ 	.byte	0x00, 0xf5, 0x21, 0x00


	//----- nvinfo : EIATTR_KPARAM_INFO
	.align		4
.L_17:
        /*0028*/ 	.byte	0x04, 0x17
        /*002a*/ 	.short	(.L_19 - .L_18)
.L_18:
        /*002c*/ 	.word	0x00000000
        /*0030*/ 	.short	0x0000
        /*0032*/ 	.short	0x0000
        /*0034*/ 	.byte	0x00, 0xf0, 0x11, 0x00


	//----- nvinfo : EIATTR_SPARSE_MMA_MASK
	.align		4
.L_19:
        /*0038*/ 	.byte	0x03, 0x50
        /*003a*/ 	.short	0x0000


	//----- nvinfo : EIATTR_MAXREG_COUNT
	.align		4
        /*003c*/ 	.byte	0x03, 0x1b
        /*003e*/ 	.short	0x00ff


	//----- nvinfo : EIATTR_MERCURY_ISA_VERSION
	.align		4
        /*0040*/ 	.byte	0x03, 0x5f
        /*0042*/ 	.short	0x0101


	//----- nvinfo : EIATTR_VRC_CTA_INIT_COUNT
	.align		4
        /*0044*/ 	.byte	0x02, 0x4a
	.zero		1
	.zero		1


	//----- nvinfo : EIATTR_EXIT_INSTR_OFFSETS
	.align		4
        /*0048*/ 	.byte	0x04, 0x1c
        /*004a*/ 	.short	(.L_21 - .L_20)


	//   ....[0]....
.L_20:
        /*004c*/ 	.word	0x00000110


	//----- nvinfo : EIATTR_CBANK_PARAM_SIZE
	.align		4
.L_21:
        /*0050*/ 	.byte	0x03, 0x19
        /*0052*/ 	.short	0x0018


	//----- nvinfo : EIATTR_PARAM_CBANK
	.align		4
        /*0054*/ 	.byte	0x04, 0x0a
        /*0056*/ 	.short	(.L_23 - .L_22)
	.align		4
.L_22:
        /*0058*/ 	.word	index@(.nv.constant0._Z9init_arrsiPfS_)
        /*005c*/ 	.short	0x0380
        /*005e*/ 	.short	0x0018


	//----- nvinfo : EIATTR_SW_WAR
	.align		4
.L_23:
        /*0060*/ 	.byte	0x04, 0x36
        /*0062*/ 	.short	(.L_25 - .L_24)
.L_24:
        /*0064*/ 	.word	0x00000008
.L_25:


//--------------------- .nv.info._Z3addiPfS_      --------------------------
	.section	.nv.info._Z3addiPfS_,"",@"SHT_CUDA_INFO"
	.sectionflags	@""
	.align	4


	//----- nvinfo : EIATTR_CUDA_API_VERSION
	.align		4
        /*0000*/ 	.byte	0x04, 0x37
        /*0002*/ 	.short	(.L_27 - .L_26)
.L_26:
        /*0004*/ 	.word	0x00000082


	//----- nvinfo : EIATTR_KPARAM_INFO
	.align		4
.L_27:
        /*0008*/ 	.byte	0x04, 0x17
        /*000a*/ 	.short	(.L_29 - .L_28)
.L_28:
        /*000c*/ 	.word	0x00000000
        /*0010*/ 	.short	0x0002
        /*0012*/ 	.short	0x0010
        /*0014*/ 	.byte	0x00, 0xf5, 0x21, 0x00


	//----- nvinfo : EIATTR_KPARAM_INFO
	.align		4
.L_29:
        /*0018*/ 	.byte	0x04, 0x17
        /*001a*/ 	.short	(.L_31 - .L_30)
.L_30:
        /*001c*/ 	.word	0x00000000
        /*0020*/ 	.short	0x0001
        /*0022*/ 	.short	0x0008
        /*0024*/ 	.byte	0x00, 0xf5, 0x21, 0x00


	//----- nvinfo : EIATTR_KPARAM_INFO
	.align		4
.L_31:
        /*0028*/ 	.byte	0x04, 0x17
        /*002a*/ 	.short	(.L_33 - .L_32)
.L_32:
        /*002c*/ 	.word	0x00000000
        /*0030*/ 	.short	0x0000
        /*0032*/ 	.short	0x0000
        /*0034*/ 	.byte	0x00, 0xf0, 0x11, 0x00


	//----- nvinfo : EIATTR_SPARSE_MMA_MASK
	.align		4
.L_33:
        /*0038*/ 	.byte	0x03, 0x50
        /*003a*/ 	.short	0x0000


	//----- nvinfo : EIATTR_MAXREG_COUNT
	.align		4
        /*003c*/ 	.byte	0x03, 0x1b
        /*003e*/ 	.short	0x00ff


	//----- nvinfo : EIATTR_MERCURY_ISA_VERSION
	.align		4
        /*0040*/ 	.byte	0x03, 0x5f
        /*0042*/ 	.short	0x0101


	//----- nvinfo : EIATTR_VRC_CTA_INIT_COUNT
	.align		4
        /*0044*/ 	.byte	0x02, 0x4a
	.zero		1
	.zero		1


	//----- nvinfo : EIATTR_EXIT_INSTR_OFFSETS
	.align		4
        /*0048*/ 	.byte	0x04, 0x1c
        /*004a*/ 	.short	(.L_35 - .L_34)


	//   ....[0]....
.L_34:
        /*004c*/ 	.word	0x00000090


	//   ....[1]....
        /*0050*/ 	.word	0x00000170


	//----- nvinfo : EIATTR_CBANK_PARAM_SIZE
	.align		4
.L_35:
        /*0054*/ 	.byte	0x03, 0x19
        /*0056*/ 	.short	0x0018


	//----- nvinfo : EIATTR_PARAM_CBANK
	.align		4
        /*0058*/ 	.byte	0x04, 0x0a
        /*005a*/ 	.short	(.L_37 - .L_36)
	.align		4
.L_36:
        /*005c*/ 	.word	index@(.nv.constant0._Z3addiPfS_)
        /*0060*/ 	.short	0x0380
        /*0062*/ 	.short	0x0018


	//----- nvinfo : EIATTR_SW_WAR
	.align		4
.L_37:
        /*0064*/ 	.byte	0x04, 0x36
        /*0066*/ 	.short	(.L_39 - .L_38)
.L_38:
        /*0068*/ 	.word	0x00000008
.L_39:


//--------------------- .nv.callgraph             --------------------------
	.section	.nv.callgraph,"",@"SHT_CUDA_CALLGRAPH"
	.align	4
	.sectionentsize	8
	.align		4
        /*0000*/ 	.word	0x00000000
	.align		4
        /*0004*/ 	.word	0xffffffff
	.align		4
        /*0008*/ 	.word	0x00000000
	.align		4
        /*000c*/ 	.word	0xfffffffe
	.align		4
        /*0010*/ 	.word	0x00000000
	.align		4
        /*0014*/ 	.word	0xfffffffd
	.align		4
        /*0018*/ 	.word	0x00000000
	.align		4
        /*001c*/ 	.word	0xfffffffc


//--------------------- .text._Z9init_arrsiPfS_   --------------------------
	.section	.text._Z9init_arrsiPfS_,"ax",@progbits
	.align	128
        .global         _Z9init_arrsiPfS_
        .type           _Z9init_arrsiPfS_,@function
        .size           _Z9init_arrsiPfS_,(.L_x_2 - _Z9init_arrsiPfS_)
        .other          _Z9init_arrsiPfS_,@"STO_CUDA_ENTRY STV_DEFAULT"
_Z9init_arrsiPfS_:
.text._Z9init_arrsiPfS_:
[----:B------:R-:W-:Y:S01]  /*0000*/  LDC R1, c[0x0][0x37c] ;  /* 0x0000df00ff017b82 */ /* 0x000fe20000000800 */
[----:B------:R-:W0:Y:S01]  /*0010*/  S2R R0, SR_CTAID.X ;  /* 0x0000000000007919 */ /* 0x000e220000002500 */
[----:B------:R-:W0:Y:S06]  /*0020*/  LDCU UR6, c[0x0][0x360] ;  /* 0x00006c00ff0677ac */ /* 0x000e2c0008000800 */
[----:B------:R-:W1:Y:S01]  /*0030*/  LDC.64 R2, c[0x0][0x388] ;  /* 0x0000e200ff027b82 */ /* 0x000e620000000a00 */
[----:B------:R-:W-:Y:S01]  /*0040*/  HFMA2 R9, -RZ, RZ, 1.875, 0 ;  /* 0x3f800000ff097431 */ /* 0x000fe200000001ff */
[----:B------:R-:W0:Y:S01]  /*0050*/  S2R R7, SR_TID.X ;  /* 0x0000000000077919 */ /* 0x000e220000002100 */
[----:B------:R-:W2:Y:S05]  /*0060*/  LDCU.64 UR4, c[0x0][0x358] ;  /* 0x00006b00ff0477ac */ /* 0x000eaa0008000a00 */
[----:B------:R-:W3:Y:S01]  /*0070*/  LDC.64 R4, c[0x0][0x390] ;  /* 0x0000e400ff047b82 */ /* 0x000ee20000000a00 */
[----:B0-----:R-:W-:-:S05]  /*0080*/  IMAD R0, R0, UR6, R7 ;  /* 0x0000000600007c24 */ /* 0x001fca000f8e0207 */
[----:B------:R-:W-:-:S05]  /*0090*/  SHF.L.U32 R7, R0, 0x1, RZ ;  /* 0x0000000100077819 */ /* 0x000fca00000006ff */
[----:B-1----:R-:W-:-:S04]  /*00a0*/  IMAD.WIDE R2, R7, 0x4, R2 ;  /* 0x0000000407027825 */ /* 0x002fc800078e0202 */
[----:B---3--:R-:W-:Y:S01]  /*00b0*/  IMAD.WIDE R4, R7, 0x4, R4 ;  /* 0x0000000407047825 */ /* 0x008fe200078e0204 */
[----:B------:R-:W-:Y:S01]  /*00c0*/  MOV R7, 0x40000000 ;  /* 0x4000000000077802 */ /* 0x000fe20000000f00 */
[----:B--2---:R-:W-:Y:S04]  /*00d0*/  STG.E desc[UR4][R2.64], R9 ;  /* 0x0000000902007986 */ /* 0x004fe8000c101904 */
[----:B------:R-:W-:Y:S04]  /*00e0*/  STG.E desc[UR4][R2.64+0x4], R9 ;  /* 0x0000040902007986 */ /* 0x000fe8000c101904 */
[----:B------:R-:W-:Y:S04]  /*00f0*/  STG.E desc[UR4][R4.64], R7 ;  /* 0x0000000704007986 */ /* 0x000fe8000c101904 */
[----:B------:R-:W-:Y:S01]  /*0100*/  STG.E desc[UR4][R4.64+0x4], R7 ;  /* 0x0000040704007986 */ /* 0x000fe2000c101904 */
[----:B------:R-:W-:Y:S05]  /*0110*/  EXIT ;  /* 0x000000000000794d */ /* 0x000fea0003800000 */
.L_x_0:
[----:B------:R-:W-:-:S00]  /*0120*/  BRA `(.L_x_0) ;  /* 0xfffffffc00fc7947 */ /* 0x000fc0000383ffff */
[----:B------:R-:W-:-:S00]  /*0130*/  NOP ;  /* 0x0000000000007918 */ /* 0x000fc00000000000 */
        /* <DEDUP_REMOVED lines=12> */
.L_x_2:


//--------------------- .text._Z3addiPfS_         --------------------------
	.section	.text._Z3addiPfS_,"ax",@progbits
	.align	128
        .global         _Z3addiPfS_
        .type           _Z3addiPfS_,@function
        .size           _Z3addiPfS_,(.L_x_3 - _Z3addiPfS_)
        .other          _Z3addiPfS_,@"STO_CUDA_ENTRY STV_DEFAULT"
_Z3addiPfS_:
.text._Z3addiPfS_:
[----:B------:R-:W-:Y:S01]  /*0000*/  LDC R1, c[0x0][0x37c] ;  /* 0x0000df00ff017b82 */ /* 0x000fe20000000800 */
[----:B------:R-:W0:Y:S07]  /*0010*/  S2R R3, SR_TID.X ;  /* 0x0000000000037919 */ /* 0x000e2e0000002100 */
[----:B------:R-:W0:Y:S01]  /*0020*/  S2UR UR5, SR_CTAID.X ;  /* 0x00000000000579c3 */ /* 0x000e220000002500 */
[----:B------:R-:W1:Y:S07]  /*0030*/  LDCU UR4, c[0x0][0x380] ;  /* 0x00007000ff0477ac */ /* 0x000e6e0008000800 */
[----:B------:R-:W0:Y:S01]  /*0040*/  LDC R0, c[0x0][0x360] ;  /* 0x0000d800ff007b82 */ /* 0x000e220000000800 */
[----:B-1----:R-:W-:Y:S01]  /*0050*/  UIADD3 UR4, UPT, UPT, UR4, -0x1, URZ ;  /* 0xffffffff04047890 */ /* 0x002fe2000fffe0ff */
[----:B0-----:R-:W-:-:S05]  /*0060*/  IMAD R0, R0, UR5, R3 ;  /* 0x0000000500007c24 */ /* 0x001fca000f8e0203 */
[----:B------:R-:W-:-:S04]  /*0070*/  SHF.L.U32 R7, R0, 0x1, RZ ;  /* 0x0000000100077819 */ /* 0x000fc800000006ff */
[----:B------:R-:W-:-:S13]  /*0080*/  ISETP.GE.AND P0, PT, R7, UR4, PT ;  /* 0x0000000407007c0c */ /* 0x000fda000bf06270 */
[----:B------:R-:W-:Y:S05]  /*0090*/  @P0 EXIT ;  /* 0x000000000000094d */ /* 0x000fea0003800000 */
[----:B------:R-:W0:Y:S01]  /*00a0*/  LDC.64 R2, c[0x0][0x388] ;  /* 0x0000e200ff027b82 */ /* 0x000e220000000a00 */
[----:B------:R-:W1:Y:S07]  /*00b0*/  LDCU.64 UR4, c[0x0][0x358] ;  /* 0x00006b00ff0477ac */ /* 0x000e6e0008000a00 */
[----:B------:R-:W2:Y:S01]  /*00c0*/  LDC.64 R4, c[0x0][0x390] ;  /* 0x0000e400ff047b82 */ /* 0x000ea20000000a00 */
[----:B0-----:R-:W-:-:S05]  /*00d0*/  IMAD.WIDE R2, R7, 0x4, R2 ;  /* 0x0000000407027825 */ /* 0x001fca00078e0202 */
[----:B-1----:R-:W3:Y:S01]  /*00e0*/  LDG.E R0, desc[UR4][R2.64] ;  /* 0x0000000402007981 */ /* 0x002ee2000c1e1900 */
[----:B--2---:R-:W-:-:S05]  /*00f0*/  IMAD.WIDE R4, R7, 0x4, R4 ;  /* 0x0000000407047825 */ /* 0x004fca00078e0204 */
[----:B------:R-:W3:Y:S04]  /*0100*/  LDG.E R7, desc[UR4][R4.64] ;  /* 0x0000000404077981 */ /* 0x000ee8000c1e1900 */
[----:B------:R-:W2:Y:S01]  /*0110*/  LDG.E R9, desc[UR4][R4.64+0x4] ;  /* 0x0000040404097981 */ /* 0x000ea2000c1e1900 */
[----:B---3--:R-:W-:-:S05]  /*0120*/  FADD R7, R0, R7 ;  /* 0x0000000700077221 */ /* 0x008fca0000000000 */
[----:B------:R-:W-:Y:S04]  /*0130*/  STG.E desc[UR4][R4.64], R7 ;  /* 0x0000000704007986 */ /* 0x000fe8000c101904 */
[----:B------:R-:W2:Y:S02]  /*0140*/  LDG.E R0, desc[UR4][R2.64+0x4] ;  /* 0x0000040402007981 */ /* 0x000ea4000c1e1900 */
[----:B--2---:R-:W-:-:S05]  /*0150*/  FADD R9, R0, R9 ;  /* 0x0000000900097221 */ /* 0x004fca0000000000 */
[----:B------:R-:W-:Y:S01]  /*0160*/  STG.E desc[UR4][R4.64+0x4], R9 ;  /* 0x0000040904007986 */ /* 0x000fe2000c101904 */
[----:B------:R-:W-:Y:S05]  /*0170*/  EXIT ;  /* 0x000000000000794d */ /* 0x000fea0003800000 */
.L_x_1:
        /* <DEDUP_REMOVED lines=16> */
.L_x_3:


//--------------------- .nv.shared.reserved.0     --------------------------
	.section	.nv.shared.reserved.0,"aw",@nobits
	.weak		__nv_reservedSMEM_offset_0_alias
	.size		__nv_reservedSMEM_offset_0_alias, 0, 64
	.other		__nv_reservedSMEM_offset_0_alias,@"STO_CUDA_RESERVED_SHARED STV_DEFAULT"
__nv_reservedSMEM_offset_0_alias:
	.zero		0
	.zero		64


//--------------------- .nv.constant0._Z9init_arrsiPfS_ --------------------------
	.section	.nv.constant0._Z9init_arrsiPfS_,"a",@progbits
	.sectionflags	@""
	.align	4
.nv.constant0._Z9init_arrsiPfS_:
	.zero		920


//--------------------- .nv.constant0._Z3addiPfS_ --------------------------
	.section	.nv.constant0._Z3addiPfS_,"a",@progbits
	.sectionflags	@""
	.align	4
.nv.constant0._Z3addiPfS_:
	.zero		920


//--------------------- SYMBOLS --------------------------

	.type		.nv.reservedSmem.offset0,@object
	.size		.nv.reservedSmem.offset0,0x4
